	.headerflags	@"EF_CUDA_TEXMODE_UNIFIED EF_CUDA_64BIT_ADDRESS EF_CUDA_ACCELERATORS EF_CUDA_SM90 EF_CUDA_VIRTUAL_SM(EF_CUDA_SM90)"
	.elftype	@"ET_EXEC"


//--------------------- .nv.info                  --------------------------
	.section	.nv.info,"",@"SHT_CUDA_INFO"
	.align	4


	//----- nvinfo : EIATTR_REGCOUNT
	.align		4
        /*0000*/ 	.byte	0x04, 0x2f
        /*0002*/ 	.short	(.L_1 - .L_0)
	.align		4
.L_0:
        /*0004*/ 	.word	index@(triton_poi_fused_convolution_hardtanh_hardtanh_backward_31)
        /*0008*/ 	.word	0x0000000e


	//----- nvinfo : EIATTR_MIN_STACK_SIZE
	.align		4
.L_1:
        /*000c*/ 	.byte	0x04, 0x12
        /*000e*/ 	.short	(.L_3 - .L_2)
	.align		4
.L_2:
        /*0010*/ 	.word	index@(triton_poi_fused_convolution_hardtanh_hardtanh_backward_31)
        /*0014*/ 	.word	0x00000000


	//----- nvinfo : EIATTR_FRAME_SIZE
	.align		4
.L_3:
        /*0018*/ 	.byte	0x04, 0x11
        /*001a*/ 	.short	(.L_5 - .L_4)
	.align		4
.L_4:
        /*001c*/ 	.word	index@(triton_poi_fused_convolution_hardtanh_hardtanh_backward_31)
        /*0020*/ 	.word	0x00000000


	//----- nvinfo : EIATTR_MIN_STACK_SIZE
	.align		4
.L_5:
        /*0024*/ 	.byte	0x04, 0x12
        /*0026*/ 	.short	(.L_7 - .L_6)
	.align		4
.L_6:
        /*0028*/ 	.word	index@(triton_poi_fused_convolution_hardtanh_hardtanh_backward_31)
        /*002c*/ 	.word	0x00000000
.L_7:


//--------------------- .nv.info.triton_poi_fused_convolution_hardtanh_hardtanh_backward_31 --------------------------
	.section	.nv.info.triton_poi_fused_convolution_hardtanh_hardtanh_backward_31,"",@"SHT_CUDA_INFO"
	.sectionflags	@""
	.align	4


	//----- nvinfo : EIATTR_CUDA_API_VERSION
	.align		4
        /*0000*/ 	.byte	0x04, 0x37
        /*0002*/ 	.short	(.L_9 - .L_8)
.L_8:
        /*0004*/ 	.word	0x0000007c


	//----- nvinfo : EIATTR_KPARAM_INFO
	.align		4
.L_9:
        /*0008*/ 	.byte	0x04, 0x17
        /*000a*/ 	.short	(.L_11 - .L_10)
.L_10:
        /*000c*/ 	.word	0x00000000
        /*0010*/ 	.short	0x0004
        /*0012*/ 	.short	0x0020
        /*0014*/ 	.byte	0x00, 0xf0, 0x11, 0x00


	//----- nvinfo : EIATTR_KPARAM_INFO
	.align		4
.L_11:
        /*0018*/ 	.byte	0x04, 0x17
        /*001a*/ 	.short	(.L_13 - .L_12)
.L_12:
        /*001c*/ 	.word	0x00000000
        /*0020*/ 	.short	0x0003
        /*0022*/ 	.short	0x0018
        /*0024*/ 	.byte	0x00, 0xf4, 0x21, 0x00


	//----- nvinfo : EIATTR_KPARAM_INFO
	.align		4
.L_13:
        /*0028*/ 	.byte	0x04, 0x17
        /*002a*/ 	.short	(.L_15 - .L_14)
.L_14:
        /*002c*/ 	.word	0x00000000
        /*0030*/ 	.short	0x0002
        /*0032*/ 	.short	0x0010
        /*0034*/ 	.byte	0x00, 0xf4, 0x21, 0x00


	//----- nvinfo : EIATTR_KPARAM_INFO
	.align		4
.L_15:
        /*0038*/ 	.byte	0x04, 0x17
        /*003a*/ 	.short	(.L_17 - .L_16)
.L_16:
        /*003c*/ 	.word	0x00000000
        /*0040*/ 	.short	0x0001
        /*0042*/ 	.short	0x0008
        /*0044*/ 	.byte	0x00, 0xf4, 0x21, 0x00


	//----- nvinfo : EIATTR_KPARAM_INFO
	.align		4
.L_17:
        /*0048*/ 	.byte	0x04, 0x17
        /*004a*/ 	.short	(.L_19 - .L_18)
.L_18:
        /*004c*/ 	.word	0x00000000
        /*0050*/ 	.short	0x0000
        /*0052*/ 	.short	0x0000
        /*0054*/ 	.byte	0x00, 0xf4, 0x21, 0x00


	//----- nvinfo : EIATTR_SPARSE_MMA_MASK
	.align		4
.L_19:
        /*0058*/ 	.byte	0x03, 0x50
        /*005a*/ 	.short	0x0000


	//----- nvinfo : EIATTR_MAXREG_COUNT
	.align		4
        /*005c*/ 	.byte	0x03, 0x1b
        /*005e*/ 	.short	0x00ff


	//----- nvinfo : EIATTR_EXIT_INSTR_OFFSETS
	.align		4
        /*0060*/ 	.byte	0x04, 0x1c
        /*0062*/ 	.short	(.L_21 - .L_20)


	//   ....[0]....
.L_20:
        /*0064*/ 	.word	0x000002c0


	//   ....[1]....
        /*0068*/ 	.word	0x000002e0


	//----- nvinfo : EIATTR_REQNTID
	.align		4
.L_21:
        /*006c*/ 	.byte	0x04, 0x10
        /*006e*/ 	.short	(.L_23 - .L_22)
.L_22:
        /*0070*/ 	.word	0x00000080
        /*0074*/ 	.word	0x00000001
        /*0078*/ 	.word	0x00000001


	//----- nvinfo : EIATTR_CBANK_PARAM_SIZE
	.align		4
.L_23:
        /*007c*/ 	.byte	0x03, 0x19
        /*007e*/ 	.short	0x0024


	//----- nvinfo : EIATTR_PARAM_CBANK
	.align		4
        /*0080*/ 	.byte	0x04, 0x0a
        /*0082*/ 	.short	(.L_25 - .L_24)
	.align		4
.L_24:
        /*0084*/ 	.word	index@(.nv.constant0.triton_poi_fused_convolution_hardtanh_hardtanh_backward_31)
        /*0088*/ 	.short	0x0210
        /*008a*/ 	.short	0x0024


	//----- nvinfo : EIATTR_SW_WAR
	.align		4
.L_25:
        /*008c*/ 	.byte	0x04, 0x36
        /*008e*/ 	.short	(.L_27 - .L_26)
.L_26:
        /*0090*/ 	.word	0x00000008
.L_27:


//--------------------- .nv.callgraph             --------------------------
	.section	.nv.callgraph,"",@"SHT_CUDA_CALLGRAPH"
	.align	4
	.sectionentsize	8
	.align		4
        /*0000*/ 	.word	0x00000000
	.align		4
        /*0004*/ 	.word	0xffffffff
	.align		4
        /*0008*/ 	.word	0x00000000
	.align		4
        /*000c*/ 	.word	0xfffffffe
	.align		4
        /*0010*/ 	.word	0x00000000
	.align		4
        /*0014*/ 	.word	0xfffffffd
	.align		4
        /*0018*/ 	.word	0x00000000
	.align		4
        /*001c*/ 	.word	0xfffffffc


//--------------------- .text.triton_poi_fused_convolution_hardtanh_hardtanh_backward_31 --------------------------
	.section	.text.triton_poi_fused_convolution_hardtanh_hardtanh_backward_31,"ax",@progbits
	.align	128
        .global         triton_poi_fused_convolution_hardtanh_hardtanh_backward_31
        .type           triton_poi_fused_convolution_hardtanh_hardtanh_backward_31,@function
        .size           triton_poi_fused_convolution_hardtanh_hardtanh_backward_31,(.L_x_1 - triton_poi_fused_convolution_hardtanh_hardtanh_backward_31)
        .other          triton_poi_fused_convolution_hardtanh_hardtanh_backward_31,@"STO_CUDA_ENTRY STV_DEFAULT"
triton_poi_fused_convolution_hardtanh_hardtanh_backward_31:
.text.triton_poi_fused_convolution_hardtanh_hardtanh_backward_31:
[----:B------:R-:W0:Y:S02]  /*0000*/  LDC R1, c[0x0][0x28] ;  /* 0x00000a00ff017b82 */ /* 0x000e240000000800 */
[----:B------:R-:W1:Y:S01]  /*0010*/  S2R R0, SR_TID.X ;  /* 0x0000000000007919 */ /* 0x000e620000002100 */
[----:B------:R-:W2:Y:S01]  /*0020*/  LDC.64 R4, c[0x0][0x218] ;  /* 0x00008600ff047b82 */ /* 0x000ea20000000a00 */
[----:B------:R-:W-:Y:S02]  /*0030*/  CS2R R8, SRZ ;  /* 0x0000000000087805 */ /* 0x000fe4000001ff00 */
[----:B------:R-:W-:Y:S01]  /*0040*/  CS2R R10, SRZ ;  /* 0x00000000000a7805 */ /* 0x000fe2000001ff00 */
[----:B------:R-:W3:Y:S01]  /*0050*/  S2R R7, SR_CTAID.X ;  /* 0x0000000000077919 */ /* 0x000ee20000002500 */
[----:B------:R-:W-:Y:S01]  /*0060*/  ULDC.64 UR4, c[0x0][0x208] ;  /* 0x0000820000047ab9 */ /* 0x000fe20000000a00 */
[----:B------:R-:W-:Y:S02]  /*0070*/  ULDC.64 UR6, c[0x0][0x228] ;  /* 0x00008a0000067ab9 */ /* 0x000fe40000000a00 */
[----:B------:R-:W4:Y:S01]  /*0080*/  LDC.64 R2, c[0x0][0x210] ;  /* 0x00008400ff027b82 */ /* 0x000f220000000a00 */
[----:B-1----:R-:W-:Y:S01]  /*0090*/  IMAD.SHL.U32 R0, R0, 0x2, RZ ;  /* 0x0000000200007824 */ /* 0x002fe200078e00ff */
[----:B---3--:R-:W-:-:S04]  /*00a0*/  SHF.R.S32.HI R6, RZ, 0x17, R7 ;  /* 0x00000017ff067819 */ /* 0x008fc80000011407 */
[----:B------:R-:W-:-:S05]  /*00b0*/  LOP3.LUT R0, R0, 0xfe, RZ, 0xc0, !PT ;  /* 0x000000fe00007812 */ /* 0x000fca00078ec0ff */
[----:B------:R-:W-:Y:S01]  /*00c0*/  IMAD R0, R7, 0x100, R0 ;  /* 0x0000010007007824 */ /* 0x000fe200078e0200 */
[----:B------:R-:W-:-:S03]  /*00d0*/  SGXT R7, R6, 0x1 ;  /* 0x000000010607781a */ /* 0x000fc60000000200 */
[C---:B----4-:R-:W-:Y:S01]  /*00e0*/  IMAD.WIDE R2, R0.reuse, 0x4, R2 ;  /* 0x0000000400027825 */ /* 0x050fe200078e0202 */
[----:B------:R-:W-:Y:S02]  /*00f0*/  LEA.HI R7, R7, R0, RZ, 0x6 ;  /* 0x0000000007077211 */ /* 0x000fe400078f30ff */
[----:B------:R-:W-:Y:S02]  /*0100*/  ISETP.GE.AND P2, PT, R0, 0x100, PT ;  /* 0x000001000000780c */ /* 0x000fe40003f46270 */
[----:B------:R-:W-:-:S05]  /*0110*/  LOP3.LUT R7, R7, 0xffffffc0, RZ, 0xc0, !PT ;  /* 0xffffffc007077812 */ /* 0x000fca00078ec0ff */
[----:B------:R-:W-:-:S04]  /*0120*/  IMAD.IADD R7, R0, 0x1, -R7 ;  /* 0x0000000100077824 */ /* 0x000fc800078e0a07 */
[----:B--2---:R-:W-:Y:S02]  /*0130*/  IMAD.WIDE R4, R7, 0x4, R4 ;  /* 0x0000000407047825 */ /* 0x004fe400078e0204 */
[----:B------:R-:W2:Y:S01]  /*0140*/  @!P2 LDG.E.64 R8, desc[UR4][R2.64] ;  /* 0x000000040208a981 */ /* 0x000ea2000c1e1b00 */
[----:B------:R-:W1:Y:S03]  /*0150*/  LDC.64 R6, c[0x0][0x220] ;  /* 0x00008800ff067b82 */ /* 0x000e660000000a00 */
[----:B------:R3:W2:Y:S02]  /*0160*/  @!P2 LDG.E.EL.64 R10, desc[UR4][R4.64] ;  /* 0x00000004040aa981 */ /* 0x0006a4000c2e1b00 */
[----:B---3--:R-:W-:Y:S01]  /*0170*/  IADD3 R4, P5, R0, UR6, RZ ;  /* 0x0000000600047c10 */ /* 0x008fe2000ffbe0ff */
[----:B-1----:R-:W-:-:S04]  /*0180*/  IMAD.WIDE R2, R0, 0x4, R6 ;  /* 0x0000000400027825 */ /* 0x002fc800078e0206 */
[----:B--2---:R-:W-:Y:S01]  /*0190*/  FADD R8, R10, R8 ;  /* 0x000000080a087221 */ /* 0x004fe20000000000 */
[----:B------:R-:W-:-:S04]  /*01a0*/  FADD R9, R11, R9 ;  /* 0x000000090b097221 */ /* 0x000fc80000000000 */
[C---:B------:R-:W-:Y:S02]  /*01b0*/  FSETP.GTU.AND P0, PT, R8.reuse, RZ, PT ;  /* 0x000000ff0800720b */ /* 0x040fe40003f0c000 */
[C---:B------:R-:W-:Y:S02]  /*01c0*/  FSETP.GTU.AND P1, PT, R9.reuse, RZ, PT ;  /* 0x000000ff0900720b */ /* 0x040fe40003f2c000 */
[----:B------:R-:W-:Y:S02]  /*01d0*/  FSEL R10, R8, RZ, P0 ;  /* 0x000000ff080a7208 */ /* 0x000fe40000000000 */
[----:B------:R-:W-:Y:S02]  /*01e0*/  FSEL R11, R9, RZ, P1 ;  /* 0x000000ff090b7208 */ /* 0x000fe40000800000 */
[----:B------:R-:W-:Y:S02]  /*01f0*/  FSETP.GEU.AND P4, PT, R10, 6, PT ;  /* 0x40c000000a00780b */ /* 0x000fe40003f8e000 */
[----:B------:R-:W-:-:S02]  /*0200*/  FSETP.GEU.AND P3, PT, R11, 6, PT ;  /* 0x40c000000b00780b */ /* 0x000fc40003f6e000 */
[----:B------:R-:W-:Y:S02]  /*0210*/  FSETP.GE.OR P0, PT, R8, 6, !P0 ;  /* 0x40c000000800780b */ /* 0x000fe40004706400 */
[----:B------:R-:W-:Y:S02]  /*0220*/  FSETP.GE.OR P1, PT, R9, 6, !P1 ;  /* 0x40c000000900780b */ /* 0x000fe40004f26400 */
[----:B------:R-:W-:Y:S02]  /*0230*/  SEL R5, RZ, 0x1, !P0 ;  /* 0x00000001ff057807 */ /* 0x000fe40004000000 */
[----:B------:R-:W-:Y:S02]  /*0240*/  FSETP.NAN.AND P6, PT, R10, R10, PT ;  /* 0x0000000a0a00720b */ /* 0x000fe40003fc8000 */
[----:B------:R-:W-:Y:S02]  /*0250*/  FSETP.NAN.AND P0, PT, R11, R11, PT ;  /* 0x0000000b0b00720b */ /* 0x000fe40003f08000 */
[----:B------:R-:W-:-:S02]  /*0260*/  SEL R6, RZ, 0x100, !P1 ;  /* 0x00000100ff067807 */ /* 0x000fc40004800000 */
[----:B------:R-:W-:Y:S02]  /*0270*/  @P4 SEL R10, R10, 0x40c00000, P6 ;  /* 0x40c000000a0a4807 */ /* 0x000fe40003000000 */
[----:B------:R-:W-:Y:S01]  /*0280*/  @P3 SEL R11, R11, 0x40c00000, P0 ;  /* 0x40c000000b0b3807 */ /* 0x000fe20000000000 */
[----:B------:R-:W-:Y:S01]  /*0290*/  IMAD.IADD R7, R5, 0x1, R6 ;  /* 0x0000000105077824 */ /* 0x000fe200078e0206 */
[----:B------:R-:W-:-:S03]  /*02a0*/  LEA.HI.X.SX32 R5, R0, UR7, 0x1, P5 ;  /* 0x0000000700057c11 */ /* 0x000fc6000a8f0eff */
[----:B------:R1:W-:Y:S01]  /*02b0*/  @!P2 STG.E.64 desc[UR4][R2.64], R10 ;  /* 0x0000000a0200a986 */ /* 0x0003e2000c101b04 */
[----:B------:R-:W-:Y:S05]  /*02c0*/  @P2 EXIT ;  /* 0x000000000000294d */ /* 0x000fea0003800000 */
[----:B------:R-:W-:Y:S01]  /*02d0*/  STG.E.U16 desc[UR4][R4.64], R7 ;  /* 0x0000000704007986 */ /* 0x000fe2000c101504 */
[----:B------:R-:W-:Y:S05]  /*02e0*/  EXIT ;  /* 0x000000000000794d */ /* 0x000fea0003800000 */
.L_x_0:
[----:B------:R-:W-:-:S00]  /*02f0*/  BRA `(.L_x_0) ;  /* 0xfffffffc00fc7947 */ /* 0x000fc0000383ffff */
[----:B------:R-:W-:-:S00]  /*0300*/  NOP ;  /* 0x0000000000007918 */ /* 0x000fc00000000000 */
[----:B------:R-:W-:-:S00]  /*0310*/  NOP ;  /* 0x0000000000007918 */ /* 0x000fc00000000000 */
[----:B------:R-:W-:-:S00]  /*0320*/  NOP ;  /* 0x0000000000007918 */ /* 0x000fc00000000000 */
[----:B------:R-:W-:-:S00]  /*0330*/  NOP ;  /* 0x0000000000007918 */ /* 0x000fc00000000000 */
[----:B------:R-:W-:-:S00]  /*0340*/  NOP ;  /* 0x0000000000007918 */ /* 0x000fc00000000000 */
[----:B------:R-:W-:-:S00]  /*0350*/  NOP ;  /* 0x0000000000007918 */ /* 0x000fc00000000000 */
[----:B------:R-:W-:-:S00]  /*0360*/  NOP ;  /* 0x0000000000007918 */ /* 0x000fc00000000000 */
[----:B------:R-:W-:-:S00]  /*0370*/  NOP ;  /* 0x0000000000007918 */ /* 0x000fc00000000000 */
.L_x_1:


//--------------------- .nv.constant0.triton_poi_fused_convolution_hardtanh_hardtanh_backward_31 --------------------------
	.section	.nv.constant0.triton_poi_fused_convolution_hardtanh_hardtanh_backward_31,"a",@progbits
	.sectionflags	@""
	.align	4
.nv.constant0.triton_poi_fused_convolution_hardtanh_hardtanh_backward_31:
	.zero		564
